//
// Generated by NVIDIA NVVM Compiler
//
// Compiler Build ID: CL-36424714
// Cuda compilation tools, release 13.0, V13.0.88
// Based on NVVM 20.0.0
//

.version 9.0
.target sm_100
.address_size 64

	// .globl	_Z8sum_passPiPfi
// _ZZ8sum_passPiPfiE11partial_sum has been demoted
.extern .shared .align 16 .b8 shared_max[];

.visible .entry _Z8sum_passPiPfi(
	.param .u64 .ptr .align 1 _Z8sum_passPiPfi_param_0,
	.param .u64 .ptr .align 1 _Z8sum_passPiPfi_param_1,
	.param .u32 _Z8sum_passPiPfi_param_2
)
{
	.reg .pred 	%p<6>;
	.reg .b32 	%r<15>;
	.reg .b32 	%f<10>;
	.reg .b64 	%rd<7>;
	// demoted variable
	.shared .align 4 .b8 _ZZ8sum_passPiPfiE11partial_sum[4096];
	ld.param.u64 	%rd1, [_Z8sum_passPiPfi_param_0];
	ld.param.u64 	%rd2, [_Z8sum_passPiPfi_param_1];
	ld.param.u32 	%r7, [_Z8sum_passPiPfi_param_2];
	mov.u32 	%r1, %tid.x;
	mov.u32 	%r8, %ctaid.x;
	mov.u32 	%r14, %ntid.x;
	mad.lo.s32 	%r3, %r8, %r14, %r1;
	setp.ge.s32 	%p1, %r3, %r7;
	mov.f32 	%f9, 0f00000000;
	@%p1 bra 	$L__BB0_2;
	cvta.to.global.u64 	%rd3, %rd1;
	mul.wide.s32 	%rd4, %r3, 4;
	add.s64 	%rd5, %rd3, %rd4;
	ld.global.u32 	%r9, [%rd5];
	cvt.rn.f32.s32 	%f9, %r9;
$L__BB0_2:
	shl.b32 	%r10, %r1, 2;
	mov.u32 	%r11, _ZZ8sum_passPiPfiE11partial_sum;
	add.s32 	%r4, %r11, %r10;
	st.shared.f32 	[%r4], %f9;
	bar.sync 	0;
	setp.lt.u32 	%p2, %r14, 2;
	@%p2 bra 	$L__BB0_6;
$L__BB0_3:
	shr.u32 	%r6, %r14, 1;
	setp.ge.u32 	%p3, %r1, %r6;
	@%p3 bra 	$L__BB0_5;
	shl.b32 	%r12, %r6, 2;
	add.s32 	%r13, %r4, %r12;
	ld.shared.f32 	%f4, [%r13];
	ld.shared.f32 	%f5, [%r4];
	add.f32 	%f6, %f4, %f5;
	st.shared.f32 	[%r4], %f6;
$L__BB0_5:
	bar.sync 	0;
	setp.gt.u32 	%p4, %r14, 3;
	mov.u32 	%r14, %r6;
	@%p4 bra 	$L__BB0_3;
$L__BB0_6:
	setp.ne.s32 	%p5, %r1, 0;
	@%p5 bra 	$L__BB0_8;
	ld.shared.f32 	%f7, [_ZZ8sum_passPiPfiE11partial_sum];
	cvta.to.global.u64 	%rd6, %rd2;
	atom.global.add.f32 	%f8, [%rd6], %f7;
$L__BB0_8:
	ret;

}
	// .globl	_Z8max_passILj1024EEvPiS0_i
.visible .entry _Z8max_passILj1024EEvPiS0_i(
	.param .u64 .ptr .align 1 _Z8max_passILj1024EEvPiS0_i_param_0,
	.param .u64 .ptr .align 1 _Z8max_passILj1024EEvPiS0_i_param_1,
	.param .u32 _Z8max_passILj1024EEvPiS0_i_param_2
)
{
	.reg .pred 	%p<8>;
	.reg .b32 	%r<47>;
	.reg .b64 	%rd<9>;

	ld.param.u64 	%rd3, [_Z8max_passILj1024EEvPiS0_i_param_0];
	ld.param.u64 	%rd2, [_Z8max_passILj1024EEvPiS0_i_param_1];
	ld.param.u32 	%r12, [_Z8max_passILj1024EEvPiS0_i_param_2];
	cvta.to.global.u64 	%rd4, %rd3;
	mov.u32 	%r1, %tid.x;
	mov.u32 	%r2, %ctaid.x;
	mov.u32 	%r46, %ntid.x;
	mad.lo.s32 	%r14, %r2, %r46, %r1;
	shl.b32 	%r4, %r14, 1;
	setp.ge.s32 	%p1, %r4, %r12;
	mul.wide.s32 	%rd5, %r4, 4;
	add.s64 	%rd1, %rd4, %rd5;
	mov.b32 	%r44, -2147483648;
	@%p1 bra 	$L__BB1_2;
	ld.global.u32 	%r44, [%rd1];
$L__BB1_2:
	add.s32 	%r16, %r4, 1;
	setp.ge.s32 	%p2, %r16, %r12;
	mov.b32 	%r45, -2147483648;
	@%p2 bra 	$L__BB1_4;
	ld.global.u32 	%r45, [%rd1+4];
$L__BB1_4:
	max.s32 	%r17, %r44, %r45;
	shl.b32 	%r18, %r1, 2;
	mov.u32 	%r19, shared_max;
	add.s32 	%r9, %r19, %r18;
	st.shared.u32 	[%r9], %r17;
	bar.sync 	0;
	setp.lt.u32 	%p3, %r46, 66;
	@%p3 bra 	$L__BB1_8;
$L__BB1_5:
	shr.u32 	%r11, %r46, 1;
	setp.ge.u32 	%p4, %r1, %r11;
	@%p4 bra 	$L__BB1_7;
	ld.shared.u32 	%r20, [%r9];
	shl.b32 	%r21, %r11, 2;
	add.s32 	%r22, %r9, %r21;
	ld.shared.u32 	%r23, [%r22];
	max.s32 	%r24, %r20, %r23;
	st.shared.u32 	[%r9], %r24;
$L__BB1_7:
	bar.sync 	0;
	setp.gt.u32 	%p5, %r46, 131;
	mov.u32 	%r46, %r11;
	@%p5 bra 	$L__BB1_5;
$L__BB1_8:
	setp.gt.u32 	%p6, %r1, 31;
	@%p6 bra 	$L__BB1_11;
	ld.volatile.shared.u32 	%r25, [%r9];
	ld.volatile.shared.u32 	%r26, [%r9+128];
	max.s32 	%r27, %r25, %r26;
	st.volatile.shared.u32 	[%r9], %r27;
	ld.volatile.shared.u32 	%r28, [%r9];
	ld.volatile.shared.u32 	%r29, [%r9+64];
	max.s32 	%r30, %r28, %r29;
	st.volatile.shared.u32 	[%r9], %r30;
	ld.volatile.shared.u32 	%r31, [%r9];
	ld.volatile.shared.u32 	%r32, [%r9+32];
	max.s32 	%r33, %r31, %r32;
	st.volatile.shared.u32 	[%r9], %r33;
	ld.volatile.shared.u32 	%r34, [%r9];
	ld.volatile.shared.u32 	%r35, [%r9+16];
	max.s32 	%r36, %r34, %r35;
	st.volatile.shared.u32 	[%r9], %r36;
	ld.volatile.shared.u32 	%r37, [%r9];
	ld.volatile.shared.u32 	%r38, [%r9+8];
	max.s32 	%r39, %r37, %r38;
	st.volatile.shared.u32 	[%r9], %r39;
	ld.volatile.shared.u32 	%r40, [%r9];
	ld.volatile.shared.u32 	%r41, [%r9+4];
	max.s32 	%r42, %r40, %r41;
	st.volatile.shared.u32 	[%r9], %r42;
	setp.ne.s32 	%p7, %r1, 0;
	@%p7 bra 	$L__BB1_11;
	ld.shared.u32 	%r43, [shared_max];
	cvta.to.global.u64 	%rd6, %rd2;
	mul.wide.u32 	%rd7, %r2, 4;
	add.s64 	%rd8, %rd6, %rd7;
	st.global.u32 	[%rd8], %r43;
$L__BB1_11:
	ret;

}


// ===== COMPILED SASS (sm_100) =====

	.target	sm_100

	.elftype	@"ET_EXEC"


//--------------------- .note.nv.tkinfo           --------------------------
	.section	.note.nv.tkinfo,"",@"SHT_NOTE"
	.sectionflags	@"SHF_NOTE_NV_TKINFO"
	.tkinfo
        /*0018*/ 	.word	0x00000002
        /*0030*/ 	.string	""
        /*0030*/ 	.string	"ptxas"
        /*0030*/ 	.string	"Cuda compilation tools, release 13.0, V13.0.88"
        /*0030*/ 	.string	"Build cuda_13.0.r13.0/compiler.36424714_0"
        /*0030*/ 	.string	"-arch sm_100 -m 64 "



//--------------------- .note.nv.cuinfo           --------------------------
	.section	.note.nv.cuinfo,"",@"SHT_NOTE"
	.sectionflags	@"SHF_NOTE_NV_CUINFO"
        /*0018*/ 	.short	0x0002
        /*001a*/ 	.short	0x0064
        /*001c*/ 	.short	0x0082
	.zero		2


//--------------------- .nv.info                  --------------------------
	.section	.nv.info,"",@"SHT_CUDA_INFO"
	.align	4


	//----- nvinfo : EIATTR_REGCOUNT
	.align		4
        /*0000*/ 	.byte	0x04, 0x2f
        /*0002*/ 	.short	(.L_1 - .L_0)
	.align		4
.L_0:
        /*0004*/ 	.word	index@(_Z8sum_passPiPfi)
        /*0008*/ 	.word	0x0000000a


	//----- nvinfo : EIATTR_FRAME_SIZE
	.align		4
.L_1:
        /*000c*/ 	.byte	0x04, 0x11
        /*000e*/ 	.short	(.L_3 - .L_2)
	.align		4
.L_2:
        /*0010*/ 	.word	index@(_Z8sum_passPiPfi)
        /*0014*/ 	.word	0x00000000


	//----- nvinfo : EIATTR_REGCOUNT
	.align		4
.L_3:
        /*0018*/ 	.byte	0x04, 0x2f
        /*001a*/ 	.short	(.L_5 - .L_4)
	.align		4
.L_4:
        /*001c*/ 	.word	index@(_Z8max_passILj1024EEvPiS0_i)
        /*0020*/ 	.word	0x0000000b


	//----- nvinfo : EIATTR_FRAME_SIZE
	.align		4
.L_5:
        /*0024*/ 	.byte	0x04, 0x11
        /*0026*/ 	.short	(.L_7 - .L_6)
	.align		4
.L_6:
        /*0028*/ 	.word	index@(_Z8max_passILj1024EEvPiS0_i)
        /*002c*/ 	.word	0x00000000


	//----- nvinfo : EIATTR_MIN_STACK_SIZE
	.align		4
.L_7:
        /*0030*/ 	.byte	0x04, 0x12
        /*0032*/ 	.short	(.L_9 - .L_8)
	.align		4
.L_8:
        /*0034*/ 	.word	index@(_Z8max_passILj1024EEvPiS0_i)
        /*0038*/ 	.word	0x00000000


	//----- nvinfo : EIATTR_MIN_STACK_SIZE
	.align		4
.L_9:
        /*003c*/ 	.byte	0x04, 0x12
        /*003e*/ 	.short	(.L_11 - .L_10)
	.align		4
.L_10:
        /*0040*/ 	.word	index@(_Z8sum_passPiPfi)
        /*0044*/ 	.word	0x00000000
.L_11:


//--------------------- .nv.compat                --------------------------
	.section	.nv.compat,"",@"SHT_CUDA_COMPAT_INFO"
	.align	4
        /*0000*/ 	.byte	0x02, 0x09, 0x00, 0x00, 0x02, 0x02, 0x01, 0x00, 0x02, 0x05, 0x05, 0x00, 0x03, 0x07, 0x01, 0x01
        /*0010*/ 	.byte	0x02, 0x03, 0x00, 0x00, 0x02, 0x06, 0x01, 0x00, 0x04, 0x0b, 0x08, 0x00, 0x09, 0x00, 0x00, 0x00
        /*0020*/ 	.byte	0x00, 0x00, 0x00, 0x00


//--------------------- .nv.info._Z8max_passILj1024EEvPiS0_i --------------------------
	.section	.nv.info._Z8max_passILj1024EEvPiS0_i,"",@"SHT_CUDA_INFO"
	.sectionflags	@""
	.align	4


	//----- nvinfo : EIATTR_CUDA_API_VERSION
	.align		4
        /*0000*/ 	.byte	0x04, 0x37
        /*0002*/ 	.short	(.L_13 - .L_12)
.L_12:
        /*0004*/ 	.word	0x00000082


	//----- nvinfo : EIATTR_KPARAM_INFO
	.align		4
.L_13:
        /*0008*/ 	.byte	0x04, 0x17
        /*000a*/ 	.short	(.L_15 - .L_14)
.L_14:
        /*000c*/ 	.word	0x00000000
        /*0010*/ 	.short	0x0002
        /*0012*/ 	.short	0x0010
        /*0014*/ 	.byte	0x00, 0xf0, 0x11, 0x00


	//----- nvinfo : EIATTR_KPARAM_INFO
	.align		4
.L_15:
        /*0018*/ 	.byte	0x04, 0x17
        /*001a*/ 	.short	(.L_17 - .L_16)
.L_16:
        /*001c*/ 	.word	0x00000000
        /*0020*/ 	.short	0x0001
        /*0022*/ 	.short	0x0008
        /*0024*/ 	.byte	0x00, 0xf5, 0x21, 0x00


	//----- nvinfo : EIATTR_KPARAM_INFO
	.align		4
.L_17:
        /*0028*/ 	.byte	0x04, 0x17
        /*002a*/ 	.short	(.L_19 - .L_18)
.L_18:
        /*002c*/ 	.word	0x00000000
        /*0030*/ 	.short	0x0000
        /*0032*/ 	.short	0x0000
        /*0034*/ 	.byte	0x00, 0xf5, 0x21, 0x00


	//----- nvinfo : EIATTR_SPARSE_MMA_MASK
	.align		4
.L_19:
        /*0038*/ 	.byte	0x03, 0x50
        /*003a*/ 	.short	0x0000


	//----- nvinfo : EIATTR_MAXREG_COUNT
	.align		4
        /*003c*/ 	.byte	0x03, 0x1b
        /*003e*/ 	.short	0x00ff


	//----- nvinfo : EIATTR_NUM_BARRIERS
	.align		4
        /*0040*/ 	.byte	0x02, 0x4c
        /*0042*/ 	.byte	0x01
	.zero		1


	//----- nvinfo : EIATTR_MERCURY_ISA_VERSION
	.align		4
        /*0044*/ 	.byte	0x03, 0x5f
        /*0046*/ 	.short	0x0101


	//----- nvinfo : EIATTR_VRC_CTA_INIT_COUNT
	.align		4
        /*0048*/ 	.byte	0x02, 0x4a
	.zero		1
	.zero		1


	//----- nvinfo : EIATTR_EXIT_INSTR_OFFSETS
	.align		4
        /*004c*/ 	.byte	0x04, 0x1c
        /*004e*/ 	.short	(.L_21 - .L_20)


	//   ....[0]....
.L_20:
        /*0050*/ 	.word	0x00000270


	//   ....[1]....
        /*0054*/ 	.word	0x00000410


	//   ....[2]....
        /*0058*/ 	.word	0x00000490


	//----- nvinfo : EIATTR_CBANK_PARAM_SIZE
	.align		4
.L_21:
        /*005c*/ 	.byte	0x03, 0x19
        /*005e*/ 	.short	0x0014


	//----- nvinfo : EIATTR_PARAM_CBANK
	.align		4
        /*0060*/ 	.byte	0x04, 0x0a
        /*0062*/ 	.short	(.L_23 - .L_22)
	.align		4
.L_22:
        /*0064*/ 	.word	index@(.nv.constant0._Z8max_passILj1024EEvPiS0_i)
        /*0068*/ 	.short	0x0380
        /*006a*/ 	.short	0x0014


	//----- nvinfo : EIATTR_SW_WAR
	.align		4
.L_23:
        /*006c*/ 	.byte	0x04, 0x36
        /*006e*/ 	.short	(.L_25 - .L_24)
.L_24:
        /*0070*/ 	.word	0x00000008
.L_25:


//--------------------- .nv.info._Z8sum_passPiPfi --------------------------
	.section	.nv.info._Z8sum_passPiPfi,"",@"SHT_CUDA_INFO"
	.sectionflags	@""
	.align	4


	//----- nvinfo : EIATTR_CUDA_API_VERSION
	.align		4
        /*0000*/ 	.byte	0x04, 0x37
        /*0002*/ 	.short	(.L_27 - .L_26)
.L_26:
        /*0004*/ 	.word	0x00000082


	//----- nvinfo : EIATTR_KPARAM_INFO
	.align		4
.L_27:
        /*0008*/ 	.byte	0x04, 0x17
        /*000a*/ 	.short	(.L_29 - .L_28)
.L_28:
        /*000c*/ 	.word	0x00000000
        /*0010*/ 	.short	0x0002
        /*0012*/ 	.short	0x0010
        /*0014*/ 	.byte	0x00, 0xf0, 0x11, 0x00


	//----- nvinfo : EIATTR_KPARAM_INFO
	.align		4
.L_29:
        /*0018*/ 	.byte	0x04, 0x17
        /*001a*/ 	.short	(.L_31 - .L_30)
.L_30:
        /*001c*/ 	.word	0x00000000
        /*0020*/ 	.short	0x0001
        /*0022*/ 	.short	0x0008
        /*0024*/ 	.byte	0x00, 0xf5, 0x21, 0x00


	//----- nvinfo : EIATTR_KPARAM_INFO
	.align		4
.L_31:
        /*0028*/ 	.byte	0x04, 0x17
        /*002a*/ 	.short	(.L_33 - .L_32)
.L_32:
        /*002c*/ 	.word	0x00000000
        /*0030*/ 	.short	0x0000
        /*0032*/ 	.short	0x0000
        /*0034*/ 	.byte	0x00, 0xf5, 0x21, 0x00


	//----- nvinfo : EIATTR_SPARSE_MMA_MASK
	.align		4
.L_33:
        /*0038*/ 	.byte	0x03, 0x50
        /*003a*/ 	.short	0x0000


	//----- nvinfo : EIATTR_MAXREG_COUNT
	.align		4
        /*003c*/ 	.byte	0x03, 0x1b
        /*003e*/ 	.short	0x00ff


	//----- nvinfo : EIATTR_NUM_BARRIERS
	.align		4
        /*0040*/ 	.byte	0x02, 0x4c
        /*0042*/ 	.byte	0x01
	.zero		1


	//----- nvinfo : EIATTR_MERCURY_ISA_VERSION
	.align		4
        /*0044*/ 	.byte	0x03, 0x5f
        /*0046*/ 	.short	0x0101


	//----- nvinfo : EIATTR_VRC_CTA_INIT_COUNT
	.align		4
        /*0048*/ 	.byte	0x02, 0x4a
	.zero		1
	.zero		1


	//----- nvinfo : EIATTR_EXIT_INSTR_OFFSETS
	.align		4
        /*004c*/ 	.byte	0x04, 0x1c
        /*004e*/ 	.short	(.L_35 - .L_34)


	//   ....[0]....
.L_34:
        /*0050*/ 	.word	0x00000210


	//   ....[1]....
        /*0054*/ 	.word	0x00000280


	//----- nvinfo : EIATTR_CBANK_PARAM_SIZE
	.align		4
.L_35:
        /*0058*/ 	.byte	0x03, 0x19
        /*005a*/ 	.short	0x0014


	//----- nvinfo : EIATTR_PARAM_CBANK
	.align		4
        /*005c*/ 	.byte	0x04, 0x0a
        /*005e*/ 	.short	(.L_37 - .L_36)
	.align		4
.L_36:
        /*0060*/ 	.word	index@(.nv.constant0._Z8sum_passPiPfi)
        /*0064*/ 	.short	0x0380
        /*0066*/ 	.short	0x0014


	//----- nvinfo : EIATTR_SW_WAR
	.align		4
.L_37:
        /*0068*/ 	.byte	0x04, 0x36
        /*006a*/ 	.short	(.L_39 - .L_38)
.L_38:
        /*006c*/ 	.word	0x00000008
.L_39:


//--------------------- .nv.callgraph             --------------------------
	.section	.nv.callgraph,"",@"SHT_CUDA_CALLGRAPH"
	.align	4
	.sectionentsize	8
	.align		4
        /*0000*/ 	.word	0x00000000
	.align		4
        /*0004*/ 	.word	0xffffffff
	.align		4
        /*0008*/ 	.word	0x00000000
	.align		4
        /*000c*/ 	.word	0xfffffffe
	.align		4
        /*0010*/ 	.word	0x00000000
	.align		4
        /*0014*/ 	.word	0xfffffffd
	.align		4
        /*0018*/ 	.word	0x00000000
	.align		4
        /*001c*/ 	.word	0xfffffffc


//--------------------- .text._Z8max_passILj1024EEvPiS0_i --------------------------
	.section	.text._Z8max_passILj1024EEvPiS0_i,"ax",@progbits
	.align	128
        .global         _Z8max_passILj1024EEvPiS0_i
        .type           _Z8max_passILj1024EEvPiS0_i,@function
        .size           _Z8max_passILj1024EEvPiS0_i,(.L_x_6 - _Z8max_passILj1024EEvPiS0_i)
        .other          _Z8max_passILj1024EEvPiS0_i,@"STO_CUDA_ENTRY STV_DEFAULT"
_Z8max_passILj1024EEvPiS0_i:
.text._Z8max_passILj1024EEvPiS0_i:
[----:B------:R-:W-:Y:S01]  /*0000*/  LDC R1, c[0x0][0x37c] ;  /* 0x0000df00ff017b82 */ /* 0x000fe20000000800 */
[----:B------:R-:W0:Y:S01]  /*0010*/  S2R R3, SR_TID.X ;  /* 0x0000000000037919 */ /* 0x000e220000002100 */
[----:B------:R-:W0:Y:S06]  /*0020*/  LDCU UR8, c[0x0][0x360] ;  /* 0x00006c00ff0877ac */ /* 0x000e2c0008000800 */
[----:B------:R-:W1:Y:S01]  /*0030*/  LDC.64 R4, c[0x0][0x380] ;  /* 0x0000e000ff047b82 */ /* 0x000e620000000a00 */
[----:B------:R-:W-:Y:S01]  /*0040*/  IMAD.MOV.U32 R6, RZ, RZ, -0x80000000 ;  /* 0x80000000ff067424 */ /* 0x000fe200078e00ff */
[----:B------:R-:W0:Y:S01]  /*0050*/  S2R R0, SR_CTAID.X ;  /* 0x0000000000007919 */ /* 0x000e220000002500 */
[----:B------:R-:W2:Y:S01]  /*0060*/  LDCU UR4, c[0x0][0x390] ;  /* 0x00007200ff0477ac */ /* 0x000ea20008000800 */
[----:B------:R-:W3:Y:S01]  /*0070*/  LDCU.64 UR6, c[0x0][0x358] ;  /* 0x00006b00ff0677ac */ /* 0x000ee20008000a00 */
[----:B0-----:R-:W-:-:S04]  /*0080*/  IMAD R2, R0, UR8, R3 ;  /* 0x0000000800027c24 */ /* 0x001fc8000f8e0203 */
[----:B------:R-:W-:-:S04]  /*0090*/  IMAD.SHL.U32 R7, R2, 0x2, RZ ;  /* 0x0000000202077824 */ /* 0x000fc800078e00ff */
[C---:B------:R-:W-:Y:S01]  /*00a0*/  VIADD R2, R7.reuse, 0x1 ;  /* 0x0000000107027836 */ /* 0x040fe20000000000 */
[C---:B--2---:R-:W-:Y:S01]  /*00b0*/  ISETP.GE.AND P0, PT, R7.reuse, UR4, PT ;  /* 0x0000000407007c0c */ /* 0x044fe2000bf06270 */
[----:B-1----:R-:W-:-:S03]  /*00c0*/  IMAD.WIDE R4, R7, 0x4, R4 ;  /* 0x0000000407047825 */ /* 0x002fc600078e0204 */
[----:B------:R-:W-:Y:S01]  /*00d0*/  ISETP.GE.AND P1, PT, R2, UR4, PT ;  /* 0x0000000402007c0c */ /* 0x000fe2000bf26270 */
[----:B------:R-:W-:-:S08]  /*00e0*/  IMAD.MOV.U32 R7, RZ, RZ, -0x80000000 ;  /* 0x80000000ff077424 */ /* 0x000fd000078e00ff */
[----:B---3--:R-:W2:Y:S04]  /*00f0*/  @!P0 LDG.E R6, desc[UR6][R4.64] ;  /* 0x0000000604068981 */ /* 0x008ea8000c1e1900 */
[----:B------:R-:W2:Y:S01]  /*0100*/  @!P1 LDG.E R7, desc[UR6][R4.64+0x4] ;  /* 0x0000040604079981 */ /* 0x000ea2000c1e1900 */
[----:B------:R-:W0:Y:S01]  /*0110*/  S2UR UR5, SR_CgaCtaId ;  /* 0x00000000000579c3 */ /* 0x000e220000008800 */
[----:B------:R-:W-:Y:S01]  /*0120*/  IMAD.U32 R2, RZ, RZ, UR8 ;  /* 0x00000008ff027e24 */ /* 0x000fe2000f8e00ff */
[----:B------:R-:W-:Y:S01]  /*0130*/  UMOV UR4, 0x400 ;  /* 0x0000040000047882 */ /* 0x000fe20000000000 */
[----:B------:R-:W-:-:S03]  /*0140*/  ISETP.GT.U32.AND P0, PT, R3, 0x1f, PT ;  /* 0x0000001f0300780c */ /* 0x000fc60003f04070 */
[----:B------:R-:W-:Y:S01]  /*0150*/  ISETP.GE.U32.AND P1, PT, R2, 0x42, PT ;  /* 0x000000420200780c */ /* 0x000fe20003f26070 */
[----:B0-----:R-:W-:Y:S01]  /*0160*/  ULEA UR4, UR5, UR4, 0x18 ;  /* 0x0000000405047291 */ /* 0x001fe2000f8ec0ff */
[----:B--2---:R-:W-:-:S05]  /*0170*/  VIMNMX R6, PT, PT, R7, R6, !PT ;  /* 0x0000000607067248 */ /* 0x004fca0007fe0100 */
[----:B------:R-:W-:-:S05]  /*0180*/  LEA R7, R3, UR4, 0x2 ;  /* 0x0000000403077c11 */ /* 0x000fca000f8e10ff */
[----:B------:R0:W-:Y:S01]  /*0190*/  STS [R7], R6 ;  /* 0x0000000607007388 */ /* 0x0001e20000000800 */
[----:B------:R-:W-:Y:S06]  /*01a0*/  BAR.SYNC.DEFER_BLOCKING 0x0 ;  /* 0x0000000000007b1d */ /* 0x000fec0000010000 */
[----:B------:R-:W-:Y:S05]  /*01b0*/  @!P1 BRA `(.L_x_0) ;  /* 0x00000000002c9947 */ /* 0x000fea0003800000 */
.L_x_1:
[----:B0-----:R-:W-:-:S04]  /*01c0*/  SHF.R.U32.HI R6, RZ, 0x1, R2 ;  /* 0x00000001ff067819 */ /* 0x001fc80000011602 */
[----:B------:R-:W-:-:S13]  /*01d0*/  ISETP.GE.U32.AND P1, PT, R3, R6, PT ;  /* 0x000000060300720c */ /* 0x000fda0003f26070 */
[----:B------:R-:W-:Y:S01]  /*01e0*/  @!P1 IMAD R5, R6, 0x4, R7 ;  /* 0x0000000406059824 */ /* 0x000fe200078e0207 */
[----:B------:R-:W-:Y:S05]  /*01f0*/  @!P1 LDS R4, [R7] ;  /* 0x0000000007049984 */ /* 0x000fea0000000800 */
[----:B------:R-:W0:Y:S02]  /*0200*/  @!P1 LDS R5, [R5] ;  /* 0x0000000005059984 */ /* 0x000e240000000800 */
[----:B0-----:R-:W-:-:S05]  /*0210*/  @!P1 VIMNMX R4, PT, PT, R4, R5, !PT ;  /* 0x0000000504049248 */ /* 0x001fca0007fe0100 */
[----:B------:R1:W-:Y:S01]  /*0220*/  @!P1 STS [R7], R4 ;  /* 0x0000000407009388 */ /* 0x0003e20000000800 */
[----:B------:R-:W-:Y:S01]  /*0230*/  BAR.SYNC.DEFER_BLOCKING 0x0 ;  /* 0x0000000000007b1d */ /* 0x000fe20000010000 */
[----:B------:R-:W-:Y:S01]  /*0240*/  ISETP.GT.U32.AND P1, PT, R2, 0x83, PT ;  /* 0x000000830200780c */ /* 0x000fe20003f24070 */
[----:B------:R-:W-:-:S12]  /*0250*/  IMAD.MOV.U32 R2, RZ, RZ, R6 ;  /* 0x000000ffff027224 */ /* 0x000fd800078e0006 */
[----:B-1----:R-:W-:Y:S05]  /*0260*/  @P1 BRA `(.L_x_1) ;  /* 0xfffffffc00d41947 */ /* 0x002fea000383ffff */
.L_x_0:
[----:B------:R-:W-:Y:S05]  /*0270*/  @P0 EXIT ;  /* 0x000000000000094d */ /* 0x000fea0003800000 */
[----:B------:R-:W-:Y:S01]  /*0280*/  LDS R2, [R7] ;  /* 0x0000000007027984 */ /* 0x000fe20000000800 */
[----:B------:R-:W-:-:S03]  /*0290*/  ISETP.NE.AND P0, PT, R3, RZ, PT ;  /* 0x000000ff0300720c */ /* 0x000fc60003f05270 */
[----:B------:R-:W1:Y:S02]  /*02a0*/  LDS R5, [R7+0x80] ;  /* 0x0000800007057984 */ /* 0x000e640000000800 */
[----:B-1----:R-:W-:-:S05]  /*02b0*/  VIMNMX R2, PT, PT, R2, R5, !PT ;  /* 0x0000000502027248 */ /* 0x002fca0007fe0100 */
[----:B------:R-:W-:Y:S04]  /*02c0*/  STS [R7], R2 ;  /* 0x0000000207007388 */ /* 0x000fe80000000800 */
[----:B------:R-:W-:Y:S04]  /*02d0*/  LDS R4, [R7] ;  /* 0x0000000007047984 */ /* 0x000fe80000000800 */
[----:B------:R-:W1:Y:S02]  /*02e0*/  LDS R5, [R7+0x40] ;  /* 0x0000400007057984 */ /* 0x000e640000000800 */
[----:B-1----:R-:W-:-:S05]  /*02f0*/  VIMNMX R4, PT, PT, R4, R5, !PT ;  /* 0x0000000504047248 */ /* 0x002fca0007fe0100 */
[----:B------:R-:W-:Y:S04]  /*0300*/  STS [R7], R4 ;  /* 0x0000000407007388 */ /* 0x000fe80000000800 */
[----:B------:R-:W-:Y:S04]  /*0310*/  LDS R5, [R7] ;  /* 0x0000000007057984 */ /* 0x000fe80000000800 */
[----:B0-----:R-:W0:Y:S02]  /*0320*/  LDS R6, [R7+0x20] ;  /* 0x0000200007067984 */ /* 0x001e240000000800 */
[----:B0-----:R-:W-:-:S05]  /*0330*/  VIMNMX R6, PT, PT, R5, R6, !PT ;  /* 0x0000000605067248 */ /* 0x001fca0007fe0100 */
[----:B------:R-:W-:Y:S04]  /*0340*/  STS [R7], R6 ;  /* 0x0000000607007388 */ /* 0x000fe80000000800 */
[----:B------:R-:W-:Y:S04]  /*0350*/  LDS R5, [R7] ;  /* 0x0000000007057984 */ /* 0x000fe80000000800 */
[----:B------:R-:W0:Y:S02]  /*0360*/  LDS R8, [R7+0x10] ;  /* 0x0000100007087984 */ /* 0x000e240000000800 */
        /* <DEDUP_REMOVED lines=9> */
[----:B------:R0:W-:Y:S01]  /*0400*/  STS [R7], R4 ;  /* 0x0000000407007388 */ /* 0x0001e20000000800 */
[----:B------:R-:W-:Y:S05]  /*0410*/  @P0 EXIT ;  /* 0x000000000000094d */ /* 0x000fea0003800000 */
[----:B------:R-:W1:Y:S01]  /*0420*/  S2UR UR5, SR_CgaCtaId ;  /* 0x00000000000579c3 */ /* 0x000e620000008800 */
[----:B------:R-:W-:-:S07]  /*0430*/  UMOV UR4, 0x400 ;  /* 0x0000040000047882 */ /* 0x000fce0000000000 */
[----:B------:R-:W2:Y:S01]  /*0440*/  LDC.64 R2, c[0x0][0x388] ;  /* 0x0000e200ff027b82 */ /* 0x000ea20000000a00 */
[----:B-1----:R-:W-:Y:S01]  /*0450*/  ULEA UR4, UR5, UR4, 0x18 ;  /* 0x0000000405047291 */ /* 0x002fe2000f8ec0ff */
[----:B--2---:R-:W-:-:S08]  /*0460*/  IMAD.WIDE.U32 R2, R0, 0x4, R2 ;  /* 0x0000000400027825 */ /* 0x004fd000078e0002 */
[----:B------:R-:W1:Y:S04]  /*0470*/  LDS R5, [UR4] ;  /* 0x00000004ff057984 */ /* 0x000e680008000800 */
[----:B-1----:R-:W-:Y:S01]  /*0480*/  STG.E desc[UR6][R2.64], R5 ;  /* 0x0000000502007986 */ /* 0x002fe2000c101906 */
[----:B------:R-:W-:Y:S05]  /*0490*/  EXIT ;  /* 0x000000000000794d */ /* 0x000fea0003800000 */
.L_x_2:
[----:B------:R-:W-:-:S00]  /*04a0*/  BRA `(.L_x_2) ;  /* 0xfffffffc00fc7947 */ /* 0x000fc0000383ffff */
[----:B------:R-:W-:-:S00]  /*04b0*/  NOP ;  /* 0x0000000000007918 */ /* 0x000fc00000000000 */
        /* <DEDUP_REMOVED lines=12> */
.L_x_6:


//--------------------- .text._Z8sum_passPiPfi    --------------------------
	.section	.text._Z8sum_passPiPfi,"ax",@progbits
	.align	128
        .global         _Z8sum_passPiPfi
        .type           _Z8sum_passPiPfi,@function
        .size           _Z8sum_passPiPfi,(.L_x_7 - _Z8sum_passPiPfi)
        .other          _Z8sum_passPiPfi,@"STO_CUDA_ENTRY STV_DEFAULT"
_Z8sum_passPiPfi:
.text._Z8sum_passPiPfi:
[----:B------:R-:W-:Y:S01]  /*0000*/  LDC R1, c[0x0][0x37c] ;  /* 0x0000df00ff017b82 */ /* 0x000fe20000000800 */
[----:B------:R-:W0:Y:S07]  /*0010*/  S2R R7, SR_TID.X ;  /* 0x0000000000077919 */ /* 0x000e2e0000002100 */
[----:B------:R-:W0:Y:S01]  /*0020*/  S2UR UR4, SR_CTAID.X ;  /* 0x00000000000479c3 */ /* 0x000e220000002500 */
[----:B------:R-:W1:Y:S01]  /*0030*/  LDCU UR5, c[0x0][0x390] ;  /* 0x00007200ff0577ac */ /* 0x000e620008000800 */
[----:B------:R-:W2:Y:S06]  /*0040*/  LDCU.64 UR6, c[0x0][0x358] ;  /* 0x00006b00ff0677ac */ /* 0x000eac0008000a00 */
[----:B------:R-:W0:Y:S02]  /*0050*/  LDC R0, c[0x0][0x360] ;  /* 0x0000d800ff007b82 */ /* 0x000e240000000800 */
[----:B0-----:R-:W-:-:S05]  /*0060*/  IMAD R5, R0, UR4, R7 ;  /* 0x0000000400057c24 */ /* 0x001fca000f8e0207 */
[----:B-1----:R-:W-:-:S13]  /*0070*/  ISETP.GE.AND P1, PT, R5, UR5, PT ;  /* 0x0000000505007c0c */ /* 0x002fda000bf26270 */
[----:B------:R-:W0:Y:S02]  /*0080*/  @!P1 LDC.64 R2, c[0x0][0x380] ;  /* 0x0000e000ff029b82 */ /* 0x000e240000000a00 */
[----:B0-----:R-:W-:-:S06]  /*0090*/  @!P1 IMAD.WIDE R2, R5, 0x4, R2 ;  /* 0x0000000405029825 */ /* 0x001fcc00078e0202 */
[----:B--2---:R-:W2:Y:S01]  /*00a0*/  @!P1 LDG.E R2, desc[UR6][R2.64] ;  /* 0x0000000602029981 */ /* 0x004ea2000c1e1900 */
[----:B------:R-:W0:Y:S01]  /*00b0*/  S2UR UR5, SR_CgaCtaId ;  /* 0x00000000000579c3 */ /* 0x000e220000008800 */
[----:B------:R-:W-:Y:S01]  /*00c0*/  UMOV UR4, 0x400 ;  /* 0x0000040000047882 */ /* 0x000fe20000000000 */
[----:B------:R-:W-:Y:S01]  /*00d0*/  ISETP.GE.U32.AND P0, PT, R0, 0x2, PT ;  /* 0x000000020000780c */ /* 0x000fe20003f06070 */
[----:B------:R-:W-:Y:S01]  /*00e0*/  IMAD.MOV.U32 R4, RZ, RZ, RZ ;  /* 0x000000ffff047224 */ /* 0x000fe200078e00ff */
[----:B0-----:R-:W-:-:S06]  /*00f0*/  ULEA UR4, UR5, UR4, 0x18 ;  /* 0x0000000405047291 */ /* 0x001fcc000f8ec0ff */
[C---:B------:R-:W-:Y:S02]  /*0100*/  LEA R5, R7.reuse, UR4, 0x2 ;  /* 0x0000000407057c11 */ /* 0x040fe4000f8e10ff */
[----:B--2---:R-:W-:Y:S02]  /*0110*/  @!P1 I2FP.F32.S32 R4, R2 ;  /* 0x0000000200049245 */ /* 0x004fe40000201400 */
[----:B------:R-:W-:-:S03]  /*0120*/  ISETP.NE.AND P1, PT, R7, RZ, PT ;  /* 0x000000ff0700720c */ /* 0x000fc60003f25270 */
[----:B------:R0:W-:Y:S01]  /*0130*/  STS [R5], R4 ;  /* 0x0000000405007388 */ /* 0x0001e20000000800 */
[----:B------:R-:W-:Y:S06]  /*0140*/  BAR.SYNC.DEFER_BLOCKING 0x0 ;  /* 0x0000000000007b1d */ /* 0x000fec0000010000 */
[----:B------:R-:W-:Y:S05]  /*0150*/  @!P0 BRA `(.L_x_3) ;  /* 0x00000000002c8947 */ /* 0x000fea0003800000 */
.L_x_4:
[----:B------:R-:W-:-:S04]  /*0160*/  SHF.R.U32.HI R6, RZ, 0x1, R0 ;  /* 0x00000001ff067819 */ /* 0x000fc80000011600 */
[----:B------:R-:W-:-:S13]  /*0170*/  ISETP.GE.U32.AND P0, PT, R7, R6, PT ;  /* 0x000000060700720c */ /* 0x000fda0003f06070 */
[----:B------:R-:W-:Y:S01]  /*0180*/  @!P0 IMAD R2, R6, 0x4, R5 ;  /* 0x0000000406028824 */ /* 0x000fe200078e0205 */
[----:B------:R-:W-:Y:S05]  /*0190*/  @!P0 LDS R3, [R5] ;  /* 0x0000000005038984 */ /* 0x000fea0000000800 */
[----:B------:R-:W0:Y:S02]  /*01a0*/  @!P0 LDS R2, [R2] ;  /* 0x0000000002028984 */ /* 0x000e240000000800 */
[----:B0-----:R-:W-:-:S05]  /*01b0*/  @!P0 FADD R4, R2, R3 ;  /* 0x0000000302048221 */ /* 0x001fca0000000000 */
[----:B------:R1:W-:Y:S01]  /*01c0*/  @!P0 STS [R5], R4 ;  /* 0x0000000405008388 */ /* 0x0003e20000000800 */
[----:B------:R-:W-:Y:S01]  /*01d0*/  BAR.SYNC.DEFER_BLOCKING 0x0 ;  /* 0x0000000000007b1d */ /* 0x000fe20000010000 */
[----:B------:R-:W-:Y:S01]  /*01e0*/  ISETP.GT.U32.AND P0, PT, R0, 0x3, PT ;  /* 0x000000030000780c */ /* 0x000fe20003f04070 */
[----:B------:R-:W-:-:S12]  /*01f0*/  IMAD.MOV.U32 R0, RZ, RZ, R6 ;  /* 0x000000ffff007224 */ /* 0x000fd800078e0006 */
[----:B-1----:R-:W-:Y:S05]  /*0200*/  @P0 BRA `(.L_x_4) ;  /* 0xfffffffc00d40947 */ /* 0x002fea000383ffff */
.L_x_3:
[----:B------:R-:W-:Y:S05]  /*0210*/  @P1 EXIT ;  /* 0x000000000000194d */ /* 0x000fea0003800000 */
[----:B------:R-:W1:Y:S01]  /*0220*/  S2UR UR5, SR_CgaCtaId ;  /* 0x00000000000579c3 */ /* 0x000e620000008800 */
[----:B------:R-:W-:-:S07]  /*0230*/  UMOV UR4, 0x400 ;  /* 0x0000040000047882 */ /* 0x000fce0000000000 */
[----:B------:R-:W2:Y:S01]  /*0240*/  LDC.64 R2, c[0x0][0x388] ;  /* 0x0000e200ff027b82 */ /* 0x000ea20000000a00 */
[----:B-1----:R-:W-:-:S09]  /*0250*/  ULEA UR4, UR5, UR4, 0x18 ;  /* 0x0000000405047291 */ /* 0x002fd2000f8ec0ff */
[----:B0-----:R-:W2:Y:S04]  /*0260*/  LDS R5, [UR4] ;  /* 0x00000004ff057984 */ /* 0x001ea80008000800 */
[----:B--2---:R-:W-:Y:S01]  /*0270*/  REDG.E.ADD.F32.FTZ.RN.STRONG.GPU desc[UR6][R2.64], R5 ;  /* 0x00000005020079a6 */ /* 0x004fe2000c12f306 */
[----:B------:R-:W-:Y:S05]  /*0280*/  EXIT ;  /* 0x000000000000794d */ /* 0x000fea0003800000 */
.L_x_5:
        /* <DEDUP_REMOVED lines=15> */
.L_x_7:


//--------------------- .nv.shared._Z8max_passILj1024EEvPiS0_i --------------------------
	.section	.nv.shared._Z8max_passILj1024EEvPiS0_i,"aw",@nobits
	.sectionflags	@""
	.align	16
	.zero		1024


//--------------------- .nv.shared.reserved.0     --------------------------
	.section	.nv.shared.reserved.0,"aw",@nobits
	.weak		__nv_reservedSMEM_offset_0_alias
	.size		__nv_reservedSMEM_offset_0_alias, 0, 64
	.other		__nv_reservedSMEM_offset_0_alias,@"STO_CUDA_RESERVED_SHARED STV_DEFAULT"
__nv_reservedSMEM_offset_0_alias:
	.zero		0
	.zero		64


//--------------------- .nv.shared._Z8sum_passPiPfi --------------------------
	.section	.nv.shared._Z8sum_passPiPfi,"aw",@nobits
	.sectionflags	@""
	.align	16
.nv.shared._Z8sum_passPiPfi:
	.zero		5120


//--------------------- .nv.constant0._Z8max_passILj1024EEvPiS0_i --------------------------
	.section	.nv.constant0._Z8max_passILj1024EEvPiS0_i,"a",@progbits
	.sectionflags	@""
	.align	4
.nv.constant0._Z8max_passILj1024EEvPiS0_i:
	.zero		916


//--------------------- .nv.constant0._Z8sum_passPiPfi --------------------------
	.section	.nv.constant0._Z8sum_passPiPfi,"a",@progbits
	.sectionflags	@""
	.align	4
.nv.constant0._Z8sum_passPiPfi:
	.zero		916


//--------------------- SYMBOLS --------------------------

	.type		.nv.reservedSmem.offset0,@object
	.size		.nv.reservedSmem.offset0,0x4
	.type		.nv.reservedSmem.cap,@object
	.size		.nv.reservedSmem.cap,0x4
